//
// Generated by NVIDIA NVVM Compiler
//
// Compiler Build ID: CL-36424714
// Cuda compilation tools, release 13.0, V13.0.88
// Based on NVVM 20.0.0
//

.version 9.0
.target sm_100
.address_size 64

	// .globl	_Z7multMatiPiS_S_

.visible .entry _Z7multMatiPiS_S_(
	.param .u32 _Z7multMatiPiS_S__param_0,
	.param .u64 .ptr .align 1 _Z7multMatiPiS_S__param_1,
	.param .u64 .ptr .align 1 _Z7multMatiPiS_S__param_2,
	.param .u64 .ptr .align 1 _Z7multMatiPiS_S__param_3
)
{
	.reg .pred 	%p<2>;
	.reg .b32 	%r<9>;
	.reg .b64 	%rd<11>;

	ld.param.u32 	%r2, [_Z7multMatiPiS_S__param_0];
	ld.param.u64 	%rd1, [_Z7multMatiPiS_S__param_1];
	ld.param.u64 	%rd2, [_Z7multMatiPiS_S__param_2];
	ld.param.u64 	%rd3, [_Z7multMatiPiS_S__param_3];
	mov.u32 	%r3, %ctaid.x;
	mov.u32 	%r4, %ntid.x;
	mov.u32 	%r5, %tid.x;
	mad.lo.s32 	%r1, %r3, %r4, %r5;
	setp.ge.s32 	%p1, %r1, %r2;
	@%p1 bra 	$L__BB0_2;
	cvta.to.global.u64 	%rd4, %rd1;
	cvta.to.global.u64 	%rd5, %rd2;
	cvta.to.global.u64 	%rd6, %rd3;
	mul.wide.s32 	%rd7, %r1, 4;
	add.s64 	%rd8, %rd4, %rd7;
	ld.global.u32 	%r6, [%rd8];
	add.s64 	%rd9, %rd5, %rd7;
	ld.global.u32 	%r7, [%rd9];
	mul.lo.s32 	%r8, %r7, %r6;
	add.s64 	%rd10, %rd6, %rd7;
	st.global.u32 	[%rd10], %r8;
$L__BB0_2:
	ret;

}


// ===== COMPILED SASS (sm_100) =====

	.target	sm_100

	.elftype	@"ET_EXEC"


//--------------------- .note.nv.tkinfo           --------------------------
	.section	.note.nv.tkinfo,"",@"SHT_NOTE"
	.sectionflags	@"SHF_NOTE_NV_TKINFO"
	.tkinfo
        /*0018*/ 	.word	0x00000002
        /*0030*/ 	.string	""
        /*0030*/ 	.string	"ptxas"
        /*0030*/ 	.string	"Cuda compilation tools, release 13.0, V13.0.88"
        /*0030*/ 	.string	"Build cuda_13.0.r13.0/compiler.36424714_0"
        /*0030*/ 	.string	"-arch sm_100 -m 64 "



//--------------------- .note.nv.cuinfo           --------------------------
	.section	.note.nv.cuinfo,"",@"SHT_NOTE"
	.sectionflags	@"SHF_NOTE_NV_CUINFO"
        /*0018*/ 	.short	0x0002
        /*001a*/ 	.short	0x0064
        /*001c*/ 	.short	0x0082
	.zero		2


//--------------------- .nv.info                  --------------------------
	.section	.nv.info,"",@"SHT_CUDA_INFO"
	.align	4


	//----- nvinfo : EIATTR_REGCOUNT
	.align		4
        /*0000*/ 	.byte	0x04, 0x2f
        /*0002*/ 	.short	(.L_1 - .L_0)
	.align		4
.L_0:
        /*0004*/ 	.word	index@(_Z7multMatiPiS_S_)
        /*0008*/ 	.word	0x0000000c


	//----- nvinfo : EIATTR_FRAME_SIZE
	.align		4
.L_1:
        /*000c*/ 	.byte	0x04, 0x11
        /*000e*/ 	.short	(.L_3 - .L_2)
	.align		4
.L_2:
        /*0010*/ 	.word	index@(_Z7multMatiPiS_S_)
        /*0014*/ 	.word	0x00000000


	//----- nvinfo : EIATTR_MIN_STACK_SIZE
	.align		4
.L_3:
        /*0018*/ 	.byte	0x04, 0x12
        /*001a*/ 	.short	(.L_5 - .L_4)
	.align		4
.L_4:
        /*001c*/ 	.word	index@(_Z7multMatiPiS_S_)
        /*0020*/ 	.word	0x00000000
.L_5:


//--------------------- .nv.compat                --------------------------
	.section	.nv.compat,"",@"SHT_CUDA_COMPAT_INFO"
	.align	4
        /*0000*/ 	.byte	0x02, 0x09, 0x00, 0x00, 0x02, 0x02, 0x01, 0x00, 0x02, 0x05, 0x05, 0x00, 0x03, 0x07, 0x01, 0x01
        /*0010*/ 	.byte	0x02, 0x03, 0x00, 0x00, 0x02, 0x06, 0x01, 0x00, 0x04, 0x0b, 0x08, 0x00, 0x09, 0x00, 0x00, 0x00
        /*0020*/ 	.byte	0x00, 0x00, 0x00, 0x00


//--------------------- .nv.info._Z7multMatiPiS_S_ --------------------------
	.section	.nv.info._Z7multMatiPiS_S_,"",@"SHT_CUDA_INFO"
	.sectionflags	@""
	.align	4


	//----- nvinfo : EIATTR_CUDA_API_VERSION
	.align		4
        /*0000*/ 	.byte	0x04, 0x37
        /*0002*/ 	.short	(.L_7 - .L_6)
.L_6:
        /*0004*/ 	.word	0x00000082


	//----- nvinfo : EIATTR_KPARAM_INFO
	.align		4
.L_7:
        /*0008*/ 	.byte	0x04, 0x17
        /*000a*/ 	.short	(.L_9 - .L_8)
.L_8:
        /*000c*/ 	.word	0x00000000
        /*0010*/ 	.short	0x0003
        /*0012*/ 	.short	0x0018
        /*0014*/ 	.byte	0x00, 0xf5, 0x21, 0x00


	//----- nvinfo : EIATTR_KPARAM_INFO
	.align		4
.L_9:
        /*0018*/ 	.byte	0x04, 0x17
        /*001a*/ 	.short	(.L_11 - .L_10)
.L_10:
        /*001c*/ 	.word	0x00000000
        /*0020*/ 	.short	0x0002
        /*0022*/ 	.short	0x0010
        /*0024*/ 	.byte	0x00, 0xf5, 0x21, 0x00


	//----- nvinfo : EIATTR_KPARAM_INFO
	.align		4
.L_11:
        /*0028*/ 	.byte	0x04, 0x17
        /*002a*/ 	.short	(.L_13 - .L_12)
.L_12:
        /*002c*/ 	.word	0x00000000
        /*0030*/ 	.short	0x0001
        /*0032*/ 	.short	0x0008
        /*0034*/ 	.byte	0x00, 0xf5, 0x21, 0x00


	//----- nvinfo : EIATTR_KPARAM_INFO
	.align		4
.L_13:
        /*0038*/ 	.byte	0x04, 0x17
        /*003a*/ 	.short	(.L_15 - .L_14)
.L_14:
        /*003c*/ 	.word	0x00000000
        /*0040*/ 	.short	0x0000
        /*0042*/ 	.short	0x0000
        /*0044*/ 	.byte	0x00, 0xf0, 0x11, 0x00


	//----- nvinfo : EIATTR_SPARSE_MMA_MASK
	.align		4
.L_15:
        /*0048*/ 	.byte	0x03, 0x50
        /*004a*/ 	.short	0x0000


	//----- nvinfo : EIATTR_MAXREG_COUNT
	.align		4
        /*004c*/ 	.byte	0x03, 0x1b
        /*004e*/ 	.short	0x00ff


	//----- nvinfo : EIATTR_MERCURY_ISA_VERSION
	.align		4
        /*0050*/ 	.byte	0x03, 0x5f
        /*0052*/ 	.short	0x0101


	//----- nvinfo : EIATTR_VRC_CTA_INIT_COUNT
	.align		4
        /*0054*/ 	.byte	0x02, 0x4a
	.zero		1
	.zero		1


	//----- nvinfo : EIATTR_EXIT_INSTR_OFFSETS
	.align		4
        /*0058*/ 	.byte	0x04, 0x1c
        /*005a*/ 	.short	(.L_17 - .L_16)


	//   ....[0]....
.L_16:
        /*005c*/ 	.word	0x00000070


	//   ....[1]....
        /*0060*/ 	.word	0x00000130


	//----- nvinfo : EIATTR_CBANK_PARAM_SIZE
	.align		4
.L_17:
        /*0064*/ 	.byte	0x03, 0x19
        /*0066*/ 	.short	0x0020


	//----- nvinfo : EIATTR_PARAM_CBANK
	.align		4
        /*0068*/ 	.byte	0x04, 0x0a
        /*006a*/ 	.short	(.L_19 - .L_18)
	.align		4
.L_18:
        /*006c*/ 	.word	index@(.nv.constant0._Z7multMatiPiS_S_)
        /*0070*/ 	.short	0x0380
        /*0072*/ 	.short	0x0020


	//----- nvinfo : EIATTR_SW_WAR
	.align		4
.L_19:
        /*0074*/ 	.byte	0x04, 0x36
        /*0076*/ 	.short	(.L_21 - .L_20)
.L_20:
        /*0078*/ 	.word	0x00000008
.L_21:


//--------------------- .nv.callgraph             --------------------------
	.section	.nv.callgraph,"",@"SHT_CUDA_CALLGRAPH"
	.align	4
	.sectionentsize	8
	.align		4
        /*0000*/ 	.word	0x00000000
	.align		4
        /*0004*/ 	.word	0xffffffff
	.align		4
        /*0008*/ 	.word	0x00000000
	.align		4
        /*000c*/ 	.word	0xfffffffe
	.align		4
        /*0010*/ 	.word	0x00000000
	.align		4
        /*0014*/ 	.word	0xfffffffd
	.align		4
        /*0018*/ 	.word	0x00000000
	.align		4
        /*001c*/ 	.word	0xfffffffc


//--------------------- .text._Z7multMatiPiS_S_   --------------------------
	.section	.text._Z7multMatiPiS_S_,"ax",@progbits
	.align	128
        .global         _Z7multMatiPiS_S_
        .type           _Z7multMatiPiS_S_,@function
        .size           _Z7multMatiPiS_S_,(.L_x_1 - _Z7multMatiPiS_S_)
        .other          _Z7multMatiPiS_S_,@"STO_CUDA_ENTRY STV_DEFAULT"
_Z7multMatiPiS_S_:
.text._Z7multMatiPiS_S_:
[----:B------:R-:W-:Y:S01]  /*0000*/  LDC R1, c[0x0][0x37c] ;  /* 0x0000df00ff017b82 */ /* 0x000fe20000000800 */
[----:B------:R-:W0:Y:S07]  /*0010*/  S2R R0, SR_TID.X ;  /* 0x0000000000007919 */ /* 0x000e2e0000002100 */
[----:B------:R-:W0:Y:S01]  /*0020*/  S2UR UR4, SR_CTAID.X ;  /* 0x00000000000479c3 */ /* 0x000e220000002500 */
[----:B------:R-:W1:Y:S07]  /*0030*/  LDCU UR5, c[0x0][0x380] ;  /* 0x00007000ff0577ac */ /* 0x000e6e0008000800 */
[----:B------:R-:W0:Y:S02]  /*0040*/  LDC R9, c[0x0][0x360] ;  /* 0x0000d800ff097b82 */ /* 0x000e240000000800 */
[----:B0-----:R-:W-:-:S05]  /*0050*/  IMAD R9, R9, UR4, R0 ;  /* 0x0000000409097c24 */ /* 0x001fca000f8e0200 */
[----:B-1----:R-:W-:-:S13]  /*0060*/  ISETP.GE.AND P0, PT, R9, UR5, PT ;  /* 0x0000000509007c0c */ /* 0x002fda000bf06270 */
[----:B------:R-:W-:Y:S05]  /*0070*/  @P0 EXIT ;  /* 0x000000000000094d */ /* 0x000fea0003800000 */
[----:B------:R-:W0:Y:S01]  /*0080*/  LDC.64 R2, c[0x0][0x388] ;  /* 0x0000e200ff027b82 */ /* 0x000e220000000a00 */
[----:B------:R-:W1:Y:S07]  /*0090*/  LDCU.64 UR4, c[0x0][0x358] ;  /* 0x00006b00ff0477ac */ /* 0x000e6e0008000a00 */
[----:B------:R-:W2:Y:S08]  /*00a0*/  LDC.64 R4, c[0x0][0x390] ;  /* 0x0000e400ff047b82 */ /* 0x000eb00000000a00 */
[----:B------:R-:W3:Y:S01]  /*00b0*/  LDC.64 R6, c[0x0][0x398] ;  /* 0x0000e600ff067b82 */ /* 0x000ee20000000a00 */
[----:B0-----:R-:W-:-:S06]  /*00c0*/  IMAD.WIDE R2, R9, 0x4, R2 ;  /* 0x0000000409027825 */ /* 0x001fcc00078e0202 */
[----:B-1----:R-:W4:Y:S01]  /*00d0*/  LDG.E R2, desc[UR4][R2.64] ;  /* 0x0000000402027981 */ /* 0x002f22000c1e1900 */
[----:B--2---:R-:W-:-:S06]  /*00e0*/  IMAD.WIDE R4, R9, 0x4, R4 ;  /* 0x0000000409047825 */ /* 0x004fcc00078e0204 */
[----:B------:R-:W4:Y:S01]  /*00f0*/  LDG.E R5, desc[UR4][R4.64] ;  /* 0x0000000404057981 */ /* 0x000f22000c1e1900 */
[----:B---3--:R-:W-:-:S04]  /*0100*/  IMAD.WIDE R6, R9, 0x4, R6 ;  /* 0x0000000409067825 */ /* 0x008fc800078e0206 */
[----:B----4-:R-:W-:-:S05]  /*0110*/  IMAD R9, R2, R5, RZ ;  /* 0x0000000502097224 */ /* 0x010fca00078e02ff */
[----:B------:R-:W-:Y:S01]  /*0120*/  STG.E desc[UR4][R6.64], R9 ;  /* 0x0000000906007986 */ /* 0x000fe2000c101904 */
[----:B------:R-:W-:Y:S05]  /*0130*/  EXIT ;  /* 0x000000000000794d */ /* 0x000fea0003800000 */
.L_x_0:
[----:B------:R-:W-:-:S00]  /*0140*/  BRA `(.L_x_0) ;  /* 0xfffffffc00fc7947 */ /* 0x000fc0000383ffff */
[----:B------:R-:W-:-:S00]  /*0150*/  NOP ;  /* 0x0000000000007918 */ /* 0x000fc00000000000 */
        /* <DEDUP_REMOVED lines=10> */
.L_x_1:


//--------------------- .nv.shared.reserved.0     --------------------------
	.section	.nv.shared.reserved.0,"aw",@nobits
	.weak		__nv_reservedSMEM_offset_0_alias
	.size		__nv_reservedSMEM_offset_0_alias, 0, 64
	.other		__nv_reservedSMEM_offset_0_alias,@"STO_CUDA_RESERVED_SHARED STV_DEFAULT"
__nv_reservedSMEM_offset_0_alias:
	.zero		0
	.zero		64


//--------------------- .nv.constant0._Z7multMatiPiS_S_ --------------------------
	.section	.nv.constant0._Z7multMatiPiS_S_,"a",@progbits
	.sectionflags	@""
	.align	4
.nv.constant0._Z7multMatiPiS_S_:
	.zero		928


//--------------------- SYMBOLS --------------------------

	.type		.nv.reservedSmem.offset0,@object
	.size		.nv.reservedSmem.offset0,0x4
